//
// Generated by NVIDIA NVVM Compiler
//
// Compiler Build ID: CL-36424714
// Cuda compilation tools, release 13.0, V13.0.88
// Based on NVVM 20.0.0
//

.version 9.0
.target sm_100
.address_size 64

	// .globl	exponentiationKernel

.visible .entry exponentiationKernel(
	.param .u64 .ptr .align 1 exponentiationKernel_param_0,
	.param .u64 .ptr .align 1 exponentiationKernel_param_1
)
{
	.reg .pred 	%p<4>;
	.reg .b32 	%r<20>;
	.reg .b32 	%f<3>;
	.reg .b64 	%rd<9>;
	.reg .b64 	%fd<26>;

	ld.param.u64 	%rd2, [exponentiationKernel_param_0];
	ld.param.u64 	%rd1, [exponentiationKernel_param_1];
	cvta.to.global.u64 	%rd3, %rd2;
	mov.u32 	%r5, %ntid.x;
	mov.u32 	%r6, %ctaid.x;
	mov.u32 	%r7, %tid.x;
	mad.lo.s32 	%r1, %r5, %r6, %r7;
	mul.wide.s32 	%rd4, %r1, 8;
	add.s64 	%rd5, %rd3, %rd4;
	ld.global.f64 	%fd1, [%rd5];
	fma.rn.f64 	%fd6, %fd1, 0d3FF71547652B82FE, 0d4338000000000000;
	{
	.reg .b32 %temp; 
	mov.b64 	{%r2, %temp}, %fd6;
	}
	mov.f64 	%fd7, 0dC338000000000000;
	add.rn.f64 	%fd8, %fd6, %fd7;
	fma.rn.f64 	%fd9, %fd8, 0dBFE62E42FEFA39EF, %fd1;
	fma.rn.f64 	%fd10, %fd8, 0dBC7ABC9E3B39803F, %fd9;
	fma.rn.f64 	%fd11, %fd10, 0d3E5ADE1569CE2BDF, 0d3E928AF3FCA213EA;
	fma.rn.f64 	%fd12, %fd11, %fd10, 0d3EC71DEE62401315;
	fma.rn.f64 	%fd13, %fd12, %fd10, 0d3EFA01997C89EB71;
	fma.rn.f64 	%fd14, %fd13, %fd10, 0d3F2A01A014761F65;
	fma.rn.f64 	%fd15, %fd14, %fd10, 0d3F56C16C1852B7AF;
	fma.rn.f64 	%fd16, %fd15, %fd10, 0d3F81111111122322;
	fma.rn.f64 	%fd17, %fd16, %fd10, 0d3FA55555555502A1;
	fma.rn.f64 	%fd18, %fd17, %fd10, 0d3FC5555555555511;
	fma.rn.f64 	%fd19, %fd18, %fd10, 0d3FE000000000000B;
	fma.rn.f64 	%fd20, %fd19, %fd10, 0d3FF0000000000000;
	fma.rn.f64 	%fd21, %fd20, %fd10, 0d3FF0000000000000;
	{
	.reg .b32 %temp; 
	mov.b64 	{%r3, %temp}, %fd21;
	}
	{
	.reg .b32 %temp; 
	mov.b64 	{%temp, %r4}, %fd21;
	}
	shl.b32 	%r8, %r2, 20;
	add.s32 	%r9, %r8, %r4;
	mov.b64 	%fd25, {%r3, %r9};
	{
	.reg .b32 %temp; 
	mov.b64 	{%temp, %r10}, %fd1;
	}
	mov.b32 	%f2, %r10;
	abs.f32 	%f1, %f2;
	setp.lt.f32 	%p1, %f1, 0f4086232B;
	@%p1 bra 	$L__BB0_3;
	setp.lt.f64 	%p2, %fd1, 0d0000000000000000;
	add.f64 	%fd22, %fd1, 0d7FF0000000000000;
	selp.f64 	%fd25, 0d0000000000000000, %fd22, %p2;
	setp.geu.f32 	%p3, %f1, 0f40874800;
	@%p3 bra 	$L__BB0_3;
	shr.u32 	%r11, %r2, 31;
	add.s32 	%r12, %r2, %r11;
	shr.s32 	%r13, %r12, 1;
	shl.b32 	%r14, %r13, 20;
	add.s32 	%r15, %r4, %r14;
	mov.b64 	%fd23, {%r3, %r15};
	sub.s32 	%r16, %r2, %r13;
	shl.b32 	%r17, %r16, 20;
	add.s32 	%r18, %r17, 1072693248;
	mov.b32 	%r19, 0;
	mov.b64 	%fd24, {%r19, %r18};
	mul.f64 	%fd25, %fd24, %fd23;
$L__BB0_3:
	cvta.to.global.u64 	%rd6, %rd1;
	add.s64 	%rd8, %rd6, %rd4;
	st.global.f64 	[%rd8], %fd25;
	ret;

}


// ===== COMPILED SASS (sm_100) =====

	.target	sm_100

	.elftype	@"ET_EXEC"


//--------------------- .note.nv.tkinfo           --------------------------
	.section	.note.nv.tkinfo,"",@"SHT_NOTE"
	.sectionflags	@"SHF_NOTE_NV_TKINFO"
	.tkinfo
        /*0018*/ 	.word	0x00000002
        /*0030*/ 	.string	""
        /*0030*/ 	.string	"ptxas"
        /*0030*/ 	.string	"Cuda compilation tools, release 13.0, V13.0.88"
        /*0030*/ 	.string	"Build cuda_13.0.r13.0/compiler.36424714_0"
        /*0030*/ 	.string	"-arch sm_100 -m 64 "



//--------------------- .note.nv.cuinfo           --------------------------
	.section	.note.nv.cuinfo,"",@"SHT_NOTE"
	.sectionflags	@"SHF_NOTE_NV_CUINFO"
        /*0018*/ 	.short	0x0002
        /*001a*/ 	.short	0x0064
        /*001c*/ 	.short	0x0082
	.zero		2


//--------------------- .nv.info                  --------------------------
	.section	.nv.info,"",@"SHT_CUDA_INFO"
	.align	4


	//----- nvinfo : EIATTR_REGCOUNT
	.align		4
        /*0000*/ 	.byte	0x04, 0x2f
        /*0002*/ 	.short	(.L_1 - .L_0)
	.align		4
.L_0:
        /*0004*/ 	.word	index@(exponentiationKernel)
        /*0008*/ 	.word	0x0000000e


	//----- nvinfo : EIATTR_FRAME_SIZE
	.align		4
.L_1:
        /*000c*/ 	.byte	0x04, 0x11
        /*000e*/ 	.short	(.L_3 - .L_2)
	.align		4
.L_2:
        /*0010*/ 	.word	index@(exponentiationKernel)
        /*0014*/ 	.word	0x00000000


	//----- nvinfo : EIATTR_MIN_STACK_SIZE
	.align		4
.L_3:
        /*0018*/ 	.byte	0x04, 0x12
        /*001a*/ 	.short	(.L_5 - .L_4)
	.align		4
.L_4:
        /*001c*/ 	.word	index@(exponentiationKernel)
        /*0020*/ 	.word	0x00000000
.L_5:


//--------------------- .nv.compat                --------------------------
	.section	.nv.compat,"",@"SHT_CUDA_COMPAT_INFO"
	.align	4
        /*0000*/ 	.byte	0x02, 0x09, 0x00, 0x00, 0x02, 0x02, 0x01, 0x00, 0x02, 0x05, 0x05, 0x00, 0x03, 0x07, 0x01, 0x01
        /*0010*/ 	.byte	0x02, 0x03, 0x00, 0x00, 0x02, 0x06, 0x01, 0x00, 0x04, 0x0b, 0x08, 0x00, 0x01, 0x00, 0x00, 0x00
        /*0020*/ 	.byte	0x00, 0x00, 0x00, 0x00


//--------------------- .nv.info.exponentiationKernel --------------------------
	.section	.nv.info.exponentiationKernel,"",@"SHT_CUDA_INFO"
	.sectionflags	@""
	.align	4


	//----- nvinfo : EIATTR_CUDA_API_VERSION
	.align		4
        /*0000*/ 	.byte	0x04, 0x37
        /*0002*/ 	.short	(.L_7 - .L_6)
.L_6:
        /*0004*/ 	.word	0x00000082


	//----- nvinfo : EIATTR_KPARAM_INFO
	.align		4
.L_7:
        /*0008*/ 	.byte	0x04, 0x17
        /*000a*/ 	.short	(.L_9 - .L_8)
.L_8:
        /*000c*/ 	.word	0x00000000
        /*0010*/ 	.short	0x0001
        /*0012*/ 	.short	0x0008
        /*0014*/ 	.byte	0x00, 0xf5, 0x21, 0x00


	//----- nvinfo : EIATTR_KPARAM_INFO
	.align		4
.L_9:
        /*0018*/ 	.byte	0x04, 0x17
        /*001a*/ 	.short	(.L_11 - .L_10)
.L_10:
        /*001c*/ 	.word	0x00000000
        /*0020*/ 	.short	0x0000
        /*0022*/ 	.short	0x0000
        /*0024*/ 	.byte	0x00, 0xf5, 0x21, 0x00


	//----- nvinfo : EIATTR_SPARSE_MMA_MASK
	.align		4
.L_11:
        /*0028*/ 	.byte	0x03, 0x50
        /*002a*/ 	.short	0x0000


	//----- nvinfo : EIATTR_MAXREG_COUNT
	.align		4
        /*002c*/ 	.byte	0x03, 0x1b
        /*002e*/ 	.short	0x00ff


	//----- nvinfo : EIATTR_MERCURY_ISA_VERSION
	.align		4
        /*0030*/ 	.byte	0x03, 0x5f
        /*0032*/ 	.short	0x0101


	//----- nvinfo : EIATTR_VRC_CTA_INIT_COUNT
	.align		4
        /*0034*/ 	.byte	0x02, 0x4a
	.zero		1
	.zero		1


	//----- nvinfo : EIATTR_EXIT_INSTR_OFFSETS
	.align		4
        /*0038*/ 	.byte	0x04, 0x1c
        /*003a*/ 	.short	(.L_13 - .L_12)


	//   ....[0]....
.L_12:
        /*003c*/ 	.word	0x00000470


	//----- nvinfo : EIATTR_CRS_STACK_SIZE
	.align		4
.L_13:
        /*0040*/ 	.byte	0x04, 0x1e
        /*0042*/ 	.short	(.L_15 - .L_14)
.L_14:
        /*0044*/ 	.word	0x00000000


	//----- nvinfo : EIATTR_CBANK_PARAM_SIZE
	.align		4
.L_15:
        /*0048*/ 	.byte	0x03, 0x19
        /*004a*/ 	.short	0x0010


	//----- nvinfo : EIATTR_PARAM_CBANK
	.align		4
        /*004c*/ 	.byte	0x04, 0x0a
        /*004e*/ 	.short	(.L_17 - .L_16)
	.align		4
.L_16:
        /*0050*/ 	.word	index@(.nv.constant0.exponentiationKernel)
        /*0054*/ 	.short	0x0380
        /*0056*/ 	.short	0x0010


	//----- nvinfo : EIATTR_SW_WAR
	.align		4
.L_17:
        /*0058*/ 	.byte	0x04, 0x36
        /*005a*/ 	.short	(.L_19 - .L_18)
.L_18:
        /*005c*/ 	.word	0x00000008
.L_19:


//--------------------- .nv.callgraph             --------------------------
	.section	.nv.callgraph,"",@"SHT_CUDA_CALLGRAPH"
	.align	4
	.sectionentsize	8
	.align		4
        /*0000*/ 	.word	0x00000000
	.align		4
        /*0004*/ 	.word	0xffffffff
	.align		4
        /*0008*/ 	.word	0x00000000
	.align		4
        /*000c*/ 	.word	0xfffffffe
	.align		4
        /*0010*/ 	.word	0x00000000
	.align		4
        /*0014*/ 	.word	0xfffffffd
	.align		4
        /*0018*/ 	.word	0x00000000
	.align		4
        /*001c*/ 	.word	0xfffffffc


//--------------------- .text.exponentiationKernel --------------------------
	.section	.text.exponentiationKernel,"ax",@progbits
	.align	128
        .global         exponentiationKernel
        .type           exponentiationKernel,@function
        .size           exponentiationKernel,(.L_x_3 - exponentiationKernel)
        .other          exponentiationKernel,@"STO_CUDA_ENTRY STV_DEFAULT"
exponentiationKernel:
.text.exponentiationKernel:
[----:B------:R-:W-:Y:S01]  /*0000*/  LDC R1, c[0x0][0x37c] ;  /* 0x0000df00ff017b82 */ /* 0x000fe20000000800 */
[----:B------:R-:W0:Y:S07]  /*0010*/  S2R R0, SR_CTAID.X ;  /* 0x0000000000007919 */ /* 0x000e2e0000002500 */
[----:B------:R-:W1:Y:S01]  /*0020*/  LDC.64 R2, c[0x0][0x380] ;  /* 0x0000e000ff027b82 */ /* 0x000e620000000a00 */
[----:B------:R-:W0:Y:S01]  /*0030*/  LDCU UR6, c[0x0][0x360] ;  /* 0x00006c00ff0677ac */ /* 0x000e220008000800 */
[----:B------:R-:W0:Y:S01]  /*0040*/  S2R R5, SR_TID.X ;  /* 0x0000000000057919 */ /* 0x000e220000002100 */
[----:B------:R-:W2:Y:S01]  /*0050*/  LDCU.64 UR4, c[0x0][0x358] ;  /* 0x00006b00ff0477ac */ /* 0x000ea20008000a00 */
[----:B------:R-:W-:-:S04]  /*0060*/  IMAD.MOV.U32 R4, RZ, RZ, 0x652b82fe ;  /* 0x652b82feff047424 */ /* 0x000fc800078e00ff */
[----:B------:R-:W3:Y:S01]  /*0070*/  LDC.64 R10, c[0x0][0x388] ;  /* 0x0000e200ff0a7b82 */ /* 0x000ee20000000a00 */
[----:B0-----:R-:W-:-:S04]  /*0080*/  IMAD R0, R0, UR6, R5 ;  /* 0x0000000600007c24 */ /* 0x001fc8000f8e0205 */
[----:B-1----:R-:W-:-:S06]  /*0090*/  IMAD.WIDE R2, R0, 0x8, R2 ;  /* 0x0000000800027825 */ /* 0x002fcc00078e0202 */
[----:B--2---:R-:W2:Y:S01]  /*00a0*/  LDG.E.64 R2, desc[UR4][R2.64] ;  /* 0x0000000402027981 */ /* 0x004ea2000c1e1b00 */
[----:B------:R-:W-:Y:S01]  /*00b0*/  IMAD.MOV.U32 R5, RZ, RZ, 0x3ff71547 ;  /* 0x3ff71547ff057424 */ /* 0x000fe200078e00ff */
[----:B------:R-:W-:Y:S01]  /*00c0*/  UMOV UR6, 0xfefa39ef ;  /* 0xfefa39ef00067882 */ /* 0x000fe20000000000 */
[----:B------:R-:W-:Y:S01]  /*00d0*/  UMOV UR7, 0x3fe62e42 ;  /* 0x3fe62e4200077882 */ /* 0x000fe20000000000 */
[----:B------:R-:W-:Y:S01]  /*00e0*/  BSSY.RECONVERGENT B0, `(.L_x_0) ;  /* 0x0000037000007945 */ /* 0x000fe20003800200 */
[----:B---3--:R-:W-:Y:S02]  /*00f0*/  IMAD.WIDE R10, R0, 0x8, R10 ;  /* 0x00000008000a7825 */ /* 0x008fe400078e020a */
[----:B--2---:R-:W-:Y:S01]  /*0100*/  DFMA R4, R2, R4, 6.75539944105574400000e+15 ;  /* 0x433800000204742b */ /* 0x004fe20000000004 */
[----:B------:R-:W-:-:S07]  /*0110*/  FSETP.GEU.AND P0, PT, |R3|, 4.1917929649353027344, PT ;  /* 0x4086232b0300780b */ /* 0x000fce0003f0e200 */
[----:B------:R-:W-:-:S08]  /*0120*/  DADD R6, R4, -6.75539944105574400000e+15 ;  /* 0xc338000004067429 */ /* 0x000fd00000000000 */
[----:B------:R-:W-:Y:S01]  /*0130*/  DFMA R8, R6, -UR6, R2 ;  /* 0x8000000606087c2b */ /* 0x000fe20008000002 */
[----:B------:R-:W-:Y:S01]  /*0140*/  UMOV UR6, 0x3b39803f ;  /* 0x3b39803f00067882 */ /* 0x000fe20000000000 */
[----:B------:R-:W-:-:S06]  /*0150*/  UMOV UR7, 0x3c7abc9e ;  /* 0x3c7abc9e00077882 */ /* 0x000fcc0000000000 */
[----:B------:R-:W-:Y:S01]  /*0160*/  DFMA R6, R6, -UR6, R8 ;  /* 0x8000000606067c2b */ /* 0x000fe20008000008 */
[----:B------:R-:W-:Y:S01]  /*0170*/  UMOV UR6, 0x69ce2bdf ;  /* 0x69ce2bdf00067882 */ /* 0x000fe20000000000 */
[----:B------:R-:W-:Y:S01]  /*0180*/  MOV R8, 0xfca213ea ;  /* 0xfca213ea00087802 */ /* 0x000fe20000000f00 */
[----:B------:R-:W-:Y:S01]  /*0190*/  IMAD.MOV.U32 R9, RZ, RZ, 0x3e928af3 ;  /* 0x3e928af3ff097424 */ /* 0x000fe200078e00ff */
[----:B------:R-:W-:-:S05]  /*01a0*/  UMOV UR7, 0x3e5ade15 ;  /* 0x3e5ade1500077882 */ /* 0x000fca0000000000 */
[----:B------:R-:W-:Y:S01]  /*01b0*/  DFMA R8, R6, UR6, R8 ;  /* 0x0000000606087c2b */ /* 0x000fe20008000008 */
[----:B------:R-:W-:Y:S01]  /*01c0*/  UMOV UR6, 0x62401315 ;  /* 0x6240131500067882 */ /* 0x000fe20000000000 */
[----:B------:R-:W-:-:S06]  /*01d0*/  UMOV UR7, 0x3ec71dee ;  /* 0x3ec71dee00077882 */ /* 0x000fcc0000000000 */
[----:B------:R-:W-:Y:S01]  /*01e0*/  DFMA R8, R6, R8, UR6 ;  /* 0x0000000606087e2b */ /* 0x000fe20008000008 */
        /* <DEDUP_REMOVED lines=20> */
[----:B------:R-:W-:-:S08]  /*0330*/  DFMA R8, R6, R8, UR6 ;  /* 0x0000000606087e2b */ /* 0x000fd00008000008 */
[----:B------:R-:W-:-:S08]  /*0340*/  DFMA R8, R6, R8, 1 ;  /* 0x3ff000000608742b */ /* 0x000fd00000000008 */
[----:B------:R-:W-:-:S10]  /*0350*/  DFMA R8, R6, R8, 1 ;  /* 0x3ff000000608742b */ /* 0x000fd40000000008 */
[----:B------:R-:W-:Y:S01]  /*0360*/  LEA R7, R4, R9, 0x14 ;  /* 0x0000000904077211 */ /* 0x000fe200078ea0ff */
[----:B------:R-:W-:Y:S01]  /*0370*/  IMAD.MOV.U32 R6, RZ, RZ, R8 ;  /* 0x000000ffff067224 */ /* 0x000fe200078e0008 */
[----:B------:R-:W-:Y:S06]  /*0380*/  @!P0 BRA `(.L_x_1) ;  /* 0x0000000000308947 */ /* 0x000fec0003800000 */
[----:B------:R-:W-:Y:S01]  /*0390*/  FSETP.GEU.AND P1, PT, |R3|, 4.2275390625, PT ;  /* 0x408748000300780b */ /* 0x000fe20003f2e200 */
[C---:B------:R-:W-:Y:S02]  /*03a0*/  DADD R6, R2.reuse, +INF ;  /* 0x7ff0000002067429 */ /* 0x040fe40000000000 */
[----:B------:R-:W-:-:S08]  /*03b0*/  DSETP.GEU.AND P0, PT, R2, RZ, PT ;  /* 0x000000ff0200722a */ /* 0x000fd00003f0e000 */
[----:B------:R-:W-:Y:S02]  /*03c0*/  FSEL R6, R6, RZ, P0 ;  /* 0x000000ff06067208 */ /* 0x000fe40000000000 */
[----:B------:R-:W-:Y:S02]  /*03d0*/  @!P1 LEA.HI R0, R4, R4, RZ, 0x1 ;  /* 0x0000000404009211 */ /* 0x000fe400078f08ff */
[----:B------:R-:W-:Y:S02]  /*03e0*/  FSEL R7, R7, RZ, P0 ;  /* 0x000000ff07077208 */ /* 0x000fe40000000000 */
[----:B------:R-:W-:-:S04]  /*03f0*/  @!P1 SHF.R.S32.HI R3, RZ, 0x1, R0 ;  /* 0x00000001ff039819 */ /* 0x000fc80000011400 */
[----:B------:R-:W-:Y:S01]  /*0400*/  @!P1 IADD3 R2, PT, PT, R4, -R3, RZ ;  /* 0x8000000304029210 */ /* 0x000fe20007ffe0ff */
[----:B------:R-:W-:-:S03]  /*0410*/  @!P1 IMAD R9, R3, 0x100000, R9 ;  /* 0x0010000003099824 */ /* 0x000fc600078e0209 */
[----:B------:R-:W-:Y:S02]  /*0420*/  @!P1 LEA R3, R2, 0x3ff00000, 0x14 ;  /* 0x3ff0000002039811 */ /* 0x000fe400078ea0ff */
[----:B------:R-:W-:-:S06]  /*0430*/  @!P1 MOV R2, RZ ;  /* 0x000000ff00029202 */ /* 0x000fcc0000000f00 */
[----:B------:R-:W-:-:S11]  /*0440*/  @!P1 DMUL R6, R8, R2 ;  /* 0x0000000208069228 */ /* 0x000fd60000000000 */
.L_x_1:
[----:B------:R-:W-:Y:S05]  /*0450*/  BSYNC.RECONVERGENT B0 ;  /* 0x0000000000007941 */ /* 0x000fea0003800200 */
.L_x_0:
[----:B------:R-:W-:Y:S01]  /*0460*/  STG.E.64 desc[UR4][R10.64], R6 ;  /* 0x000000060a007986 */ /* 0x000fe2000c101b04 */
[----:B------:R-:W-:Y:S05]  /*0470*/  EXIT ;  /* 0x000000000000794d */ /* 0x000fea0003800000 */
.L_x_2:
[----:B------:R-:W-:-:S00]  /*0480*/  BRA `(.L_x_2) ;  /* 0xfffffffc00fc7947 */ /* 0x000fc0000383ffff */
[----:B------:R-:W-:-:S00]  /*0490*/  NOP ;  /* 0x0000000000007918 */ /* 0x000fc00000000000 */
        /* <DEDUP_REMOVED lines=14> */
.L_x_3:


//--------------------- .nv.shared.reserved.0     --------------------------
	.section	.nv.shared.reserved.0,"aw",@nobits
	.weak		__nv_reservedSMEM_offset_0_alias
	.size		__nv_reservedSMEM_offset_0_alias, 0, 64
	.other		__nv_reservedSMEM_offset_0_alias,@"STO_CUDA_RESERVED_SHARED STV_DEFAULT"
__nv_reservedSMEM_offset_0_alias:
	.zero		0
	.zero		64


//--------------------- .nv.constant0.exponentiationKernel --------------------------
	.section	.nv.constant0.exponentiationKernel,"a",@progbits
	.sectionflags	@""
	.align	4
.nv.constant0.exponentiationKernel:
	.zero		912


//--------------------- SYMBOLS --------------------------

	.type		.nv.reservedSmem.offset0,@object
	.size		.nv.reservedSmem.offset0,0x4
